	.headerflags	@"EF_CUDA_TEXMODE_UNIFIED EF_CUDA_64BIT_ADDRESS EF_CUDA_ACCELERATORS EF_CUDA_SM90 EF_CUDA_VIRTUAL_SM(EF_CUDA_SM90)"
	.elftype	@"ET_EXEC"


//--------------------- .nv.info                  --------------------------
	.section	.nv.info,"",@"SHT_CUDA_INFO"
	.align	4


	//----- nvinfo : EIATTR_REGCOUNT
	.align		4
        /*0000*/ 	.byte	0x04, 0x2f
        /*0002*/ 	.short	(.L_3 - .L_2)
	.align		4
.L_2:
        /*0004*/ 	.word	index@(triton_poi_fused__native_batch_norm_legit_no_training__prelu_kernel_10)
        /*0008*/ 	.word	0x00000020


	//----- nvinfo : EIATTR_MIN_STACK_SIZE
	.align		4
.L_3:
        /*000c*/ 	.byte	0x04, 0x12
        /*000e*/ 	.short	(.L_5 - .L_4)
	.align		4
.L_4:
        /*0010*/ 	.word	index@(triton_poi_fused__native_batch_norm_legit_no_training__prelu_kernel_10)
        /*0014*/ 	.word	0x00000000


	//----- nvinfo : EIATTR_FRAME_SIZE
	.align		4
.L_5:
        /*0018*/ 	.byte	0x04, 0x11
        /*001a*/ 	.short	(.L_7 - .L_6)
	.align		4
.L_6:
        /*001c*/ 	.word	index@(triton_poi_fused__native_batch_norm_legit_no_training__prelu_kernel_10)
        /*0020*/ 	.word	0x00000000


	//----- nvinfo : EIATTR_MIN_STACK_SIZE
	.align		4
.L_7:
        /*0024*/ 	.byte	0x04, 0x12
        /*0026*/ 	.short	(.L_9 - .L_8)
	.align		4
.L_8:
        /*0028*/ 	.word	index@(triton_poi_fused__native_batch_norm_legit_no_training__prelu_kernel_10)
        /*002c*/ 	.word	0x00000000
.L_9:


//--------------------- .nv.info.triton_poi_fused__native_batch_norm_legit_no_training__prelu_kernel_10 --------------------------
	.section	.nv.info.triton_poi_fused__native_batch_norm_legit_no_training__prelu_kernel_10,"",@"SHT_CUDA_INFO"
	.sectionflags	@""
	.align	4


	//----- nvinfo : EIATTR_CUDA_API_VERSION
	.align		4
        /*0000*/ 	.byte	0x04, 0x37
        /*0002*/ 	.short	(.L_11 - .L_10)
.L_10:
        /*0004*/ 	.word	0x0000007c


	//----- nvinfo : EIATTR_KPARAM_INFO
	.align		4
.L_11:
        /*0008*/ 	.byte	0x04, 0x17
        /*000a*/ 	.short	(.L_13 - .L_12)
.L_12:
        /*000c*/ 	.word	0x00000000
        /*0010*/ 	.short	0x0008
        /*0012*/ 	.short	0x003c
        /*0014*/ 	.byte	0x00, 0xf0, 0x11, 0x00


	//----- nvinfo : EIATTR_KPARAM_INFO
	.align		4
.L_13:
        /*0018*/ 	.byte	0x04, 0x17
        /*001a*/ 	.short	(.L_15 - .L_14)
.L_14:
        /*001c*/ 	.word	0x00000000
        /*0020*/ 	.short	0x0007
        /*0022*/ 	.short	0x0038
        /*0024*/ 	.byte	0x00, 0xf0, 0x11, 0x00


	//----- nvinfo : EIATTR_KPARAM_INFO
	.align		4
.L_15:
        /*0028*/ 	.byte	0x04, 0x17
        /*002a*/ 	.short	(.L_17 - .L_16)
.L_16:
        /*002c*/ 	.word	0x00000000
        /*0030*/ 	.short	0x0006
        /*0032*/ 	.short	0x0030
        /*0034*/ 	.byte	0x00, 0xf4, 0x21, 0x00


	//----- nvinfo : EIATTR_KPARAM_INFO
	.align		4
.L_17:
        /*0038*/ 	.byte	0x04, 0x17
        /*003a*/ 	.short	(.L_19 - .L_18)
.L_18:
        /*003c*/ 	.word	0x00000000
        /*0040*/ 	.short	0x0005
        /*0042*/ 	.short	0x0028
        /*0044*/ 	.byte	0x00, 0xf4, 0x21, 0x00


	//----- nvinfo : EIATTR_KPARAM_INFO
	.align		4
.L_19:
        /*0048*/ 	.byte	0x04, 0x17
        /*004a*/ 	.short	(.L_21 - .L_20)
.L_20:
        /*004c*/ 	.word	0x00000000
        /*0050*/ 	.short	0x0004
        /*0052*/ 	.short	0x0020
        /*0054*/ 	.byte	0x00, 0xf4, 0x21, 0x00


	//----- nvinfo : EIATTR_KPARAM_INFO
	.align		4
.L_21:
        /*0058*/ 	.byte	0x04, 0x17
        /*005a*/ 	.short	(.L_23 - .L_22)
.L_22:
        /*005c*/ 	.word	0x00000000
        /*0060*/ 	.short	0x0003
        /*0062*/ 	.short	0x0018
        /*0064*/ 	.byte	0x00, 0xf4, 0x21, 0x00


	//----- nvinfo : EIATTR_KPARAM_INFO
	.align		4
.L_23:
        /*0068*/ 	.byte	0x04, 0x17
        /*006a*/ 	.short	(.L_25 - .L_24)
.L_24:
        /*006c*/ 	.word	0x00000000
        /*0070*/ 	.short	0x0002
        /*0072*/ 	.short	0x0010
        /*0074*/ 	.byte	0x00, 0xf4, 0x21, 0x00


	//----- nvinfo : EIATTR_KPARAM_INFO
	.align		4
.L_25:
        /*0078*/ 	.byte	0x04, 0x17
        /*007a*/ 	.short	(.L_27 - .L_26)
.L_26:
        /*007c*/ 	.word	0x00000000
        /*0080*/ 	.short	0x0001
        /*0082*/ 	.short	0x0008
        /*0084*/ 	.byte	0x00, 0xf4, 0x21, 0x00


	//----- nvinfo : EIATTR_KPARAM_INFO
	.align		4
.L_27:
        /*0088*/ 	.byte	0x04, 0x17
        /*008a*/ 	.short	(.L_29 - .L_28)
.L_28:
        /*008c*/ 	.word	0x00000000
        /*0090*/ 	.short	0x0000
        /*0092*/ 	.short	0x0000
        /*0094*/ 	.byte	0x00, 0xf4, 0x21, 0x00


	//----- nvinfo : EIATTR_SPARSE_MMA_MASK
	.align		4
.L_29:
        /*0098*/ 	.byte	0x03, 0x50
        /*009a*/ 	.short	0x0000


	//----- nvinfo : EIATTR_MAXREG_COUNT
	.align		4
        /*009c*/ 	.byte	0x03, 0x1b
        /*009e*/ 	.short	0x00ff


	//----- nvinfo : EIATTR_EXIT_INSTR_OFFSETS
	.align		4
        /*00a0*/ 	.byte	0x04, 0x1c
        /*00a2*/ 	.short	(.L_31 - .L_30)


	//   ....[0]....
.L_30:
        /*00a4*/ 	.word	0x00000950


	//   ....[1]....
        /*00a8*/ 	.word	0x00000a00


	//----- nvinfo : EIATTR_REQNTID
	.align		4
.L_31:
        /*00ac*/ 	.byte	0x04, 0x10
        /*00ae*/ 	.short	(.L_33 - .L_32)
.L_32:
        /*00b0*/ 	.word	0x00000080
        /*00b4*/ 	.word	0x00000001
        /*00b8*/ 	.word	0x00000001


	//----- nvinfo : EIATTR_CBANK_PARAM_SIZE
	.align		4
.L_33:
        /*00bc*/ 	.byte	0x03, 0x19
        /*00be*/ 	.short	0x0040


	//----- nvinfo : EIATTR_PARAM_CBANK
	.align		4
        /*00c0*/ 	.byte	0x04, 0x0a
        /*00c2*/ 	.short	(.L_35 - .L_34)
	.align		4
.L_34:
        /*00c4*/ 	.word	index@(.nv.constant0.triton_poi_fused__native_batch_norm_legit_no_training__prelu_kernel_10)
        /*00c8*/ 	.short	0x0210
        /*00ca*/ 	.short	0x0040


	//----- nvinfo : EIATTR_SW_WAR
	.align		4
.L_35:
        /*00cc*/ 	.byte	0x04, 0x36
        /*00ce*/ 	.short	(.L_37 - .L_36)
.L_36:
        /*00d0*/ 	.word	0x00000008
.L_37:


//--------------------- .nv.callgraph             --------------------------
	.section	.nv.callgraph,"",@"SHT_CUDA_CALLGRAPH"
	.align	4
	.sectionentsize	8
	.align		4
        /*0000*/ 	.word	0x00000000
	.align		4
        /*0004*/ 	.word	0xffffffff
	.align		4
        /*0008*/ 	.word	0x00000000
	.align		4
        /*000c*/ 	.word	0xfffffffe
	.align		4
        /*0010*/ 	.word	0x00000000
	.align		4
        /*0014*/ 	.word	0xfffffffd
	.align		4
        /*0018*/ 	.word	0x00000000
	.align		4
        /*001c*/ 	.word	0xfffffffc


//--------------------- .nv.constant4             --------------------------
	.section	.nv.constant4,"a",@progbits
	.align	8
	.align		8
.nv.constant4:
        /*0000*/ 	.dword	_$_str
	.align		8
        /*0008*/ 	.dword	_$_str_$_2


//--------------------- .text.triton_poi_fused__native_batch_norm_legit_no_training__prelu_kernel_10 --------------------------
	.section	.text.triton_poi_fused__native_batch_norm_legit_no_training__prelu_kernel_10,"ax",@progbits
	.sectionflags	@"SHF_BARRIERS=1"
	.align	128
        .global         triton_poi_fused__native_batch_norm_legit_no_training__prelu_kernel_10
        .type           triton_poi_fused__native_batch_norm_legit_no_training__prelu_kernel_10,@function
        .size           triton_poi_fused__native_batch_norm_legit_no_training__prelu_kernel_10,(.L_x_1 - triton_poi_fused__native_batch_norm_legit_no_training__prelu_kernel_10)
        .other          triton_poi_fused__native_batch_norm_legit_no_training__prelu_kernel_10,@"STO_CUDA_ENTRY STV_DEFAULT"
triton_poi_fused__native_batch_norm_legit_no_training__prelu_kernel_10:
.text.triton_poi_fused__native_batch_norm_legit_no_training__prelu_kernel_10:
[----:B------:R-:W0:Y:S01]  /*0000*/  LDC R1, c[0x0][0x28] ;  /* 0x00000a00ff017b82 */ /* 0x000e220000000800 */
[----:B------:R-:W1:Y:S07]  /*0010*/  S2R R0, SR_CTAID.X ;  /* 0x0000000000007919 */ /* 0x000e6e0000002500 */
[----:B------:R-:W2:Y:S01]  /*0020*/  LDC.64 R10, c[0x0][0x220] ;  /* 0x00008800ff0a7b82 */ /* 0x000ea20000000a00 */
[----:B------:R-:W-:Y:S01]  /*0030*/  HFMA2.MMA R6, -RZ, RZ, 0, 0 ;  /* 0x00000000ff067435 */ /* 0x000fe200000001ff */
[----:B------:R-:W-:Y:S01]  /*0040*/  ULDC.64 UR6, c[0x0][0x208] ;  /* 0x0000820000067ab9 */ /* 0x000fe20000000a00 */
[----:B------:R-:W3:Y:S01]  /*0050*/  S2R R3, SR_CTAID.Y ;  /* 0x0000000000037919 */ /* 0x000ee20000002600 */
[----:B------:R-:W4:Y:S04]  /*0060*/  S2R R9, SR_TID.X ;  /* 0x0000000000097919 */ /* 0x000f280000002100 */
[----:B------:R-:W5:Y:S08]  /*0070*/  LDC.64 R4, c[0x0][0x218] ;  /* 0x00008600ff047b82 */ /* 0x000f700000000a00 */
[----:B------:R-:W4:Y:S08]  /*0080*/  LDC.64 R12, c[0x0][0x210] ;  /* 0x00008400ff0c7b82 */ /* 0x000f300000000a00 */
[----:B------:R-:W4:Y:S01]  /*0090*/  LDC.64 R16, c[0x0][0x228] ;  /* 0x00008a00ff107b82 */ /* 0x000f220000000a00 */
[C---:B-1----:R-:W-:Y:S01]  /*00a0*/  ISETP.GE.AND P0, PT, R0.reuse, 0x23, PT ;  /* 0x000000230000780c */ /* 0x042fe20003f06270 */
[----:B--2---:R-:W-:-:S06]  /*00b0*/  IMAD.WIDE R10, R0, 0x4, R10 ;  /* 0x00000004000a7825 */ /* 0x004fcc00078e020a */
[----:B------:R-:W1:Y:S06]  /*00c0*/  LDC.64 R20, c[0x0][0x230] ;  /* 0x00008c00ff147b82 */ /* 0x000e6c0000000a00 */
[----:B------:R2:W2:Y:S01]  /*00d0*/  @!P0 LDG.E.EL R6, desc[UR6][R10.64] ;  /* 0x000000060a068981 */ /* 0x0004a2000c2e1900 */
[----:B---3--:R-:W-:Y:S01]  /*00e0*/  SHF.L.U32 R2, R3, 0xa, RZ ;  /* 0x0000000a03027819 */ /* 0x008fe200000006ff */
[----:B------:R-:W-:Y:S01]  /*00f0*/  HFMA2.MMA R22, -RZ, RZ, 0, 0 ;  /* 0x00000000ff167435 */ /* 0x000fe200000001ff */
[----:B-----5:R-:W-:Y:S01]  /*0100*/  IMAD.WIDE R26, R0, 0x4, R4 ;  /* 0x00000004001a7825 */ /* 0x020fe200078e0204 */
[----:B------:R-:W-:-:S02]  /*0110*/  MOV R24, RZ ;  /* 0x000000ff00187202 */ /* 0x000fc40000000f00 */
[----:B----4-:R-:W-:-:S04]  /*0120*/  LOP3.LUT R25, R2, 0x7f, R9, 0xf8, !PT ;  /* 0x0000007f02197812 */ /* 0x010fc800078ef809 */
[C---:B------:R-:W-:Y:S01]  /*0130*/  LOP3.LUT R7, R25.reuse, 0x80, RZ, 0xfc, !PT ;  /* 0x0000008019077812 */ /* 0x040fe200078efcff */
[C-C-:B------:R-:W-:Y:S01]  /*0140*/  IMAD R19, R25.reuse, 0x23, R0.reuse ;  /* 0x0000002319137824 */ /* 0x140fe200078e0200 */
[C---:B------:R-:W-:Y:S01]  /*0150*/  LOP3.LUT R5, R25.reuse, 0x100, RZ, 0xfc, !PT ;  /* 0x0000010019057812 */ /* 0x040fe200078efcff */
[----:B------:R-:W-:Y:S01]  /*0160*/  HFMA2.MMA R8, -RZ, RZ, 0, 0 ;  /* 0x00000000ff087435 */ /* 0x000fe200000001ff */
[----:B------:R-:W-:Y:S01]  /*0170*/  LOP3.LUT R23, R25, 0x180, RZ, 0xfc, !PT ;  /* 0x0000018019177812 */ /* 0x000fe200078efcff */
[----:B------:R-:W-:Y:S01]  /*0180*/  IMAD R15, R7, 0x23, R0 ;  /* 0x00000023070f7824 */ /* 0x000fe200078e0200 */
[----:B------:R-:W-:Y:S01]  /*0190*/  MOV R7, RZ ;  /* 0x000000ff00077202 */ /* 0x000fe20000000f00 */
[--C-:B0-----:R-:W-:Y:S01]  /*01a0*/  IMAD.WIDE R18, R19, 0x4, R12.reuse ;  /* 0x0000000413127825 */ /* 0x101fe200078e020c */
[----:B--2---:R-:W0:Y:S03]  /*01b0*/  LDC.64 R10, c[0x0][0x238] ;  /* 0x00008e00ff0a7b82 */ /* 0x004e260000000a00 */
[----:B------:R-:W-:Y:S01]  /*01c0*/  IMAD.WIDE R14, R15, 0x4, R12 ;  /* 0x000000040f0e7825 */ /* 0x000fe200078e020c */
[----:B------:R2:W3:Y:S03]  /*01d0*/  @!P0 LDG.E.EL R22, desc[UR6][R18.64] ;  /* 0x0000000612168981 */ /* 0x0004e6000c2e1900 */
[--C-:B------:R-:W-:Y:S01]  /*01e0*/  IMAD R29, R5, 0x23, R0.reuse ;  /* 0x00000023051d7824 */ /* 0x100fe200078e0200 */
[----:B------:R4:W5:Y:S01]  /*01f0*/  @!P0 LDG.E.EL R24, desc[UR6][R14.64] ;  /* 0x000000060e188981 */ /* 0x000962000c2e1900 */
[----:B------:R-:W-:Y:S01]  /*0200*/  IMAD R23, R23, 0x23, R0 ;  /* 0x0000002317177824 */ /* 0x000fe200078e0200 */
[----:B------:R-:W-:-:S02]  /*0210*/  CS2R R4, SRZ ;  /* 0x0000000000047805 */ /* 0x000fc4000001ff00 */
[----:B------:R2:W3:Y:S01]  /*0220*/  @!P0 LDG.E.EL R7, desc[UR6][R26.64] ;  /* 0x000000061a078981 */ /* 0x0004e2000c2e1900 */
[----:B------:R-:W-:-:S04]  /*0230*/  IMAD.WIDE R16, R0, 0x4, R16 ;  /* 0x0000000400107825 */ /* 0x000fc800078e0210 */
[--C-:B--2---:R-:W-:Y:S01]  /*0240*/  IMAD.WIDE R18, R23, 0x4, R12.reuse ;  /* 0x0000000417127825 */ /* 0x104fe200078e020c */
[----:B------:R-:W2:Y:S03]  /*0250*/  @!P0 LDG.E.EL R5, desc[UR6][R16.64] ;  /* 0x0000000610058981 */ /* 0x000ea6000c2e1900 */
[----:B----4-:R-:W-:Y:S01]  /*0260*/  IMAD.WIDE R14, R29, 0x4, R12 ;  /* 0x000000041d0e7825 */ /* 0x010fe200078e020c */
[----:B------:R-:W4:Y:S01]  /*0270*/  @!P0 LDG.E.EL R4, desc[UR6][R18.64] ;  /* 0x0000000612048981 */ /* 0x000f22000c2e1900 */
[----:B------:R-:W-:Y:S02]  /*0280*/  MOV R26, RZ ;  /* 0x000000ff001a7202 */ /* 0x000fe40000000f00 */
[C---:B-1----:R-:W-:Y:S01]  /*0290*/  IMAD.WIDE R20, R0.reuse, 0x4, R20 ;  /* 0x0000000400147825 */ /* 0x042fe200078e0214 */
[----:B------:R-:W2:Y:S04]  /*02a0*/  @!P0 LDG.E.EL R8, desc[UR6][R14.64] ;  /* 0x000000060e088981 */ /* 0x000ea8000c2e1900 */
[----:B------:R1:W2:Y:S01]  /*02b0*/  @!P0 LDG.E.EL R26, desc[UR6][R20.64] ;  /* 0x00000006141a8981 */ /* 0x0002a2000c2e1900 */
[----:B------:R-:W-:Y:S01]  /*02c0*/  HFMA2.MMA R23, -RZ, RZ, 0, 0 ;  /* 0x00000000ff177435 */ /* 0x000fe200000001ff */
[----:B0-----:R-:W-:-:S09]  /*02d0*/  IMAD.WIDE R10, R0, 0x4, R10 ;  /* 0x00000004000a7825 */ /* 0x001fd200078e020a */
[----:B------:R0:W2:Y:S01]  /*02e0*/  @!P0 LDG.E.EL R23, desc[UR6][R10.64] ;  /* 0x000000060a178981 */ /* 0x0000a2000c2e1900 */
[C---:B------:R-:W-:Y:S02]  /*02f0*/  LOP3.LUT R27, R25.reuse, 0x200, RZ, 0xfc, !PT ;  /* 0x00000200191b7812 */ /* 0x040fe400078efcff */
[C---:B------:R-:W-:Y:S01]  /*0300*/  LOP3.LUT R29, R25.reuse, 0x280, RZ, 0xfc, !PT ;  /* 0x00000280191d7812 */ /* 0x040fe200078efcff */
[----:B-1----:R-:W-:Y:S01]  /*0310*/  HFMA2.MMA R20, -RZ, RZ, 0, 0 ;  /* 0x00000000ff147435 */ /* 0x002fe200000001ff */
[C---:B0-----:R-:W-:Y:S02]  /*0320*/  LOP3.LUT R11, R25.reuse, 0x300, RZ, 0xfc, !PT ;  /* 0x00000300190b7812 */ /* 0x041fe400078efcff */
[----:B------:R-:W-:Y:S01]  /*0330*/  LOP3.LUT R25, R25, 0x380, RZ, 0xfc, !PT ;  /* 0x0000038019197812 */ /* 0x000fe200078efcff */
[--C-:B------:R-:W-:Y:S02]  /*0340*/  IMAD R27, R27, 0x23, R0.reuse ;  /* 0x000000231b1b7824 */ /* 0x100fe400078e0200 */
[----:B------:R-:W-:-:S02]  /*0350*/  IMAD R29, R29, 0x23, R0 ;  /* 0x000000231d1d7824 */ /* 0x000fc400078e0200 */
[--C-:B------:R-:W-:Y:S02]  /*0360*/  IMAD R15, R11, 0x23, R0.reuse ;  /* 0x000000230b0f7824 */ /* 0x100fe400078e0200 */
[----:B------:R-:W-:Y:S01]  /*0370*/  IMAD R25, R25, 0x23, R0 ;  /* 0x0000002319197824 */ /* 0x000fe200078e0200 */
[----:B------:R-:W-:Y:S02]  /*0380*/  MOV R28, RZ ;  /* 0x000000ff001c7202 */ /* 0x000fe40000000f00 */
[----:B------:R-:W-:Y:S01]  /*0390*/  CS2R R18, SRZ ;  /* 0x0000000000127805 */ /* 0x000fe2000001ff00 */
[----:B------:R-:W-:-:S04]  /*03a0*/  IMAD.WIDE R16, R27, 0x4, R12 ;  /* 0x000000041b107825 */ /* 0x000fc800078e020c */
[--C-:B------:R-:W-:Y:S01]  /*03b0*/  IMAD.WIDE R10, R29, 0x4, R12.reuse ;  /* 0x000000041d0a7825 */ /* 0x100fe200078e020c */
[----:B------:R0:W2:Y:S03]  /*03c0*/  @!P0 LDG.E.EL R28, desc[UR6][R16.64] ;  /* 0x00000006101c8981 */ /* 0x0000a6000c2e1900 */
[--C-:B------:R-:W-:Y:S01]  /*03d0*/  IMAD.WIDE R14, R15, 0x4, R12.reuse ;  /* 0x000000040f0e7825 */ /* 0x100fe200078e020c */
[----:B------:R-:W2:Y:S03]  /*03e0*/  @!P0 LDG.E.EL R19, desc[UR6][R10.64] ;  /* 0x000000060a138981 */ /* 0x000ea6000c2e1900 */
[----:B------:R-:W-:Y:S01]  /*03f0*/  IMAD.WIDE R12, R25, 0x4, R12 ;  /* 0x00000004190c7825 */ /* 0x000fe200078e020c */
[----:B------:R-:W2:Y:S04]  /*0400*/  @!P0 LDG.E.EL R20, desc[UR6][R14.64] ;  /* 0x000000060e148981 */ /* 0x000ea8000c2e1900 */
[----:B------:R1:W2:Y:S01]  /*0410*/  @!P0 LDG.E.EL R18, desc[UR6][R12.64] ;  /* 0x000000060c128981 */ /* 0x0002a2000c2e1900 */
[----:B0-----:R-:W-:Y:S01]  /*0420*/  MOV R16, 0x3e800000 ;  /* 0x3e80000000107802 */ /* 0x001fe20000000f00 */
[----:B------:R-:W0:Y:S01]  /*0430*/  S2UR UR5, SR_CgaCtaId ;  /* 0x00000000000579c3 */ /* 0x000e220000008800 */
[----:B------:R-:W-:-:S02]  /*0440*/  UMOV UR4, 0x400 ;  /* 0x0000040000047882 */ /* 0x000fc40000000000 */
[----:B0-----:R-:W-:Y:S01]  /*0450*/  UPRMT UR4, UR5, 0x654, UR4 ;  /* 0x0000065405047896 */ /* 0x001fe20008000004 */
[----:B------:R-:W-:-:S04]  /*0460*/  SHF.R.S32.HI R3, RZ, 0x15, R3 ;  /* 0x00000015ff037819 */ /* 0x000fc80000011403 */
[----:B------:R-:W-:Y:S01]  /*0470*/  SGXT R3, R3, 0x1 ;  /* 0x000000010303781a */ /* 0x000fe20000000200 */
[----:B------:R-:W-:-:S04]  /*0480*/  FADD R21, R6, 9.9999997473787516356e-06 ;  /* 0x3727c5ac06157421 */ /* 0x000fc80000000000 */
[----:B------:R-:W0:Y:S02]  /*0490*/  MUFU.SQRT R25, R21 ;  /* 0x0000001500197308 */ /* 0x000e240000002000 */
[C---:B0-----:R-:W-:Y:S02]  /*04a0*/  FSETP.GT.AND P1, PT, R25.reuse, 8.50705917302346158658e+37, PT ;  /* 0x7e8000001900780b */ /* 0x041fe40003f24000 */
[----:B------:R-:W-:-:S11]  /*04b0*/  FSETP.GEU.AND P2, PT, R25, 1.175494350822287508e-38, PT ;  /* 0x008000001900780b */ /* 0x000fd60003f4e000 */
[----:B------:R-:W-:-:S04]  /*04c0*/  @P1 FMUL R25, R25, 0.25 ;  /* 0x3e80000019191820 */ /* 0x000fc80000400000 */
[----:B------:R-:W-:-:S04]  /*04d0*/  @!P2 FMUL R25, R25, 16777216 ;  /* 0x4b8000001919a820 */ /* 0x000fc80000400000 */
[----:B------:R-:W0:Y:S01]  /*04e0*/  MUFU.RCP R6, R25 ;  /* 0x0000001900067308 */ /* 0x000e220000001000 */
[----:B-1----:R-:W-:Y:S01]  /*04f0*/  FSEL R13, R16, 1, P1 ;  /* 0x3f800000100d7808 */ /* 0x002fe20000800000 */
[----:B---3--:R-:W-:-:S04]  /*0500*/  FADD R11, -R7, R22 ;  /* 0x00000016070b7221 */ /* 0x008fc80000000100 */
[----:B------:R-:W-:Y:S01]  /*0510*/  @!P2 FMUL R13, R13, 16777216 ;  /* 0x4b8000000d0da820 */ /* 0x000fe20000400000 */
[----:B----4-:R-:W-:-:S03]  /*0520*/  FADD R15, -R7, R4 ;  /* 0x00000004070f7221 */ /* 0x010fc60000000100 */
[----:B0-----:R-:W-:Y:S01]  /*0530*/  FMUL R6, R6, R13 ;  /* 0x0000000d06067220 */ /* 0x001fe20000400000 */
[----:B-----5:R-:W-:-:S03]  /*0540*/  FADD R13, -R7, R24 ;  /* 0x00000018070d7221 */ /* 0x020fc60000000100 */
[C---:B------:R-:W-:Y:S01]  /*0550*/  FMUL R17, R6.reuse, R11 ;  /* 0x0000000b06117220 */ /* 0x040fe20000400000 */
[----:B--2---:R-:W-:Y:S01]  /*0560*/  FADD R11, -R7, R8 ;  /* 0x00000008070b7221 */ /* 0x004fe20000000100 */
[C---:B------:R-:W-:Y:S01]  /*0570*/  FMUL R13, R6.reuse, R13 ;  /* 0x0000000d060d7220 */ /* 0x040fe20000400000 */
[C---:B------:R-:W-:Y:S02]  /*0580*/  FMUL R15, R6.reuse, R15 ;  /* 0x0000000f060f7220 */ /* 0x040fe40000400000 */
[----:B------:R-:W-:Y:S01]  /*0590*/  FMUL R11, R6, R11 ;  /* 0x0000000b060b7220 */ /* 0x000fe20000400000 */
[-CC-:B------:R-:W-:Y:S01]  /*05a0*/  FFMA R17, R17, R5.reuse, R26.reuse ;  /* 0x0000000511117223 */ /* 0x180fe2000000001a */
[-CC-:B------:R-:W-:Y:S01]  /*05b0*/  FFMA R16, R13, R5.reuse, R26.reuse ;  /* 0x000000050d107223 */ /* 0x180fe2000000001a */
[-CC-:B------:R-:W-:Y:S01]  /*05c0*/  FFMA R24, R15, R5.reuse, R26.reuse ;  /* 0x000000050f187223 */ /* 0x180fe2000000001a */
[----:B------:R-:W-:Y:S02]  /*05d0*/  FFMA R22, R11, R5, R26 ;  /* 0x000000050b167223 */ /* 0x000fe4000000001a */
[----:B------:R-:W-:-:S02]  /*05e0*/  FSETP.GT.AND P4, PT, R17, RZ, PT ;  /* 0x000000ff1100720b */ /* 0x000fc40003f84000 */
[----:B------:R-:W-:Y:S02]  /*05f0*/  FSETP.GT.AND P3, PT, R16, RZ, PT ;  /* 0x000000ff1000720b */ /* 0x000fe40003f64000 */
[----:B------:R-:W-:Y:S02]  /*0600*/  FSETP.GT.AND P2, PT, R22, RZ, PT ;  /* 0x000000ff1600720b */ /* 0x000fe40003f44000 */
[----:B------:R-:W-:Y:S02]  /*0610*/  FSETP.GT.AND P1, PT, R24, RZ, PT ;  /* 0x000000ff1800720b */ /* 0x000fe40003f24000 */
[----:B------:R-:W-:-:S04]  /*0620*/  LOP3.LUT R4, R9, 0x7f, RZ, 0xc0, !PT ;  /* 0x0000007f09047812 */ /* 0x000fc800078ec0ff */
[----:B------:R-:W-:Y:S01]  /*0630*/  LEA R4, R4, UR4, 0x2 ;  /* 0x0000000404047c11 */ /* 0x000fe2000f8e10ff */
[-C--:B------:R-:W-:Y:S02]  /*0640*/  @!P4 FMUL R17, R17, R23.reuse ;  /* 0x000000171111c220 */ /* 0x080fe40000400000 */
[-C--:B------:R-:W-:Y:S02]  /*0650*/  @!P3 FMUL R16, R16, R23.reuse ;  /* 0x000000171010b220 */ /* 0x080fe40000400000 */
[-C--:B------:R-:W-:Y:S02]  /*0660*/  @!P2 FMUL R22, R22, R23.reuse ;  /* 0x000000171616a220 */ /* 0x080fe40000400000 */
[----:B------:R-:W-:Y:S01]  /*0670*/  @!P1 FMUL R24, R24, R23 ;  /* 0x0000001718189220 */ /* 0x000fe20000400000 */
[----:B------:R0:W-:Y:S04]  /*0680*/  STS [R4], R17 ;  /* 0x0000001104007388 */ /* 0x0001e80000000800 */
[----:B------:R1:W-:Y:S04]  /*0690*/  STS [R4+0x200], R16 ;  /* 0x0002001004007388 */ /* 0x0003e80000000800 */
[----:B------:R-:W-:Y:S04]  /*06a0*/  STS [R4+0x400], R22 ;  /* 0x0004001604007388 */ /* 0x000fe80000000800 */
[----:B------:R-:W-:Y:S01]  /*06b0*/  STS [R4+0x600], R24 ;  /* 0x0006001804007388 */ /* 0x000fe20000000800 */
[----:B------:R-:W-:Y:S01]  /*06c0*/  SHF.L.U32 R13, R9, 0x2, RZ ;  /* 0x00000002090d7819 */ /* 0x000fe200000006ff */
[C---:B0-----:R-:W-:Y:S01]  /*06d0*/  FADD R17, -R7.reuse, R28 ;  /* 0x0000001c07117221 */ /* 0x041fe20000000100 */
[----:B------:R-:W-:-:S02]  /*06e0*/  FADD R21, -R7, R20 ;  /* 0x0000001407157221 */ /* 0x000fc40000000100 */
[----:B------:R-:W-:Y:S01]  /*06f0*/  LOP3.LUT R13, R13, 0x1fc, RZ, 0xc0, !PT ;  /* 0x000001fc0d0d7812 */ /* 0x000fe200078ec0ff */
[C---:B------:R-:W-:Y:S01]  /*0700*/  FADD R19, -R7.reuse, R19 ;  /* 0x0000001307137221 */ /* 0x040fe20000000100 */
[----:B------:R-:W-:Y:S02]  /*0710*/  FADD R25, -R7, R18 ;  /* 0x0000001207197221 */ /* 0x000fe40000000100 */
[----:B------:R-:W-:Y:S01]  /*0720*/  LEA R12, R13, UR4, 0x2 ;  /* 0x000000040d0c7c11 */ /* 0x000fe2000f8e10ff */
[----:B------:R-:W-:Y:S01]  /*0730*/  BAR.SYNC.DEFER_BLOCKING 0x0 ;  /* 0x0000000000007b1d */ /* 0x000fe20000010000 */
[C---:B------:R-:W-:Y:S01]  /*0740*/  FMUL R21, R6.reuse, R21 ;  /* 0x0000001506157220 */ /* 0x040fe20000400000 */
[C---:B------:R-:W-:Y:S01]  /*0750*/  FMUL R27, R6.reuse, R17 ;  /* 0x00000011061b7220 */ /* 0x040fe20000400000 */
[C---:B------:R-:W-:Y:S01]  /*0760*/  FMUL R19, R6.reuse, R19 ;  /* 0x0000001306137220 */ /* 0x040fe20000400000 */
[----:B------:R-:W-:Y:S01]  /*0770*/  FMUL R25, R6, R25 ;  /* 0x0000001906197220 */ /* 0x000fe20000400000 */
[-CC-:B-1----:R-:W-:Y:S01]  /*0780*/  FFMA R16, R21, R5.reuse, R26.reuse ;  /* 0x0000000515107223 */ /* 0x182fe2000000001a */
[-CC-:B------:R-:W-:Y:S01]  /*0790*/  FFMA R27, R27, R5.reuse, R26.reuse ;  /* 0x000000051b1b7223 */ /* 0x180fe2000000001a */
[-CC-:B------:R-:W-:Y:S01]  /*07a0*/  FFMA R19, R19, R5.reuse, R26.reuse ;  /* 0x0000000513137223 */ /* 0x180fe2000000001a */
[----:B------:R-:W-:Y:S01]  /*07b0*/  FFMA R5, R25, R5, R26 ;  /* 0x0000000519057223 */ /* 0x000fe2000000001a */
[----:B------:R-:W-:Y:S01]  /*07c0*/  LOP3.LUT R14, R13, R2, RZ, 0xfc, !PT ;  /* 0x000000020d0e7212 */ /* 0x000fe200078efcff */
[----:B------:R-:W0:Y:S01]  /*07d0*/  LDC.64 R6, c[0x0][0x240] ;  /* 0x00009000ff067b82 */ /* 0x000e220000000a00 */
[----:B------:R-:W-:-:S02]  /*07e0*/  FSETP.GT.AND P4, PT, R27, RZ, PT ;  /* 0x000000ff1b00720b */ /* 0x000fc40003f84000 */
[C---:B------:R-:W-:Y:S02]  /*07f0*/  FSETP.GT.AND P2, PT, R16.reuse, RZ, PT ;  /* 0x000000ff1000720b */ /* 0x040fe40003f44000 */
[----:B------:R-:W-:Y:S02]  /*0800*/  FSETP.GT.AND P3, PT, R19, RZ, PT ;  /* 0x000000ff1300720b */ /* 0x000fe40003f64000 */
[----:B------:R-:W-:Y:S01]  /*0810*/  FSETP.GT.AND P1, PT, R5, RZ, PT ;  /* 0x000000ff0500720b */ /* 0x000fe20003f24000 */
[----:B------:R-:W1:Y:S06]  /*0820*/  LDS.128 R8, [R12] ;  /* 0x000000000c087984 */ /* 0x000e6c0000000c00 */
[-C--:B------:R-:W-:Y:S01]  /*0830*/  @!P4 FMUL R27, R27, R23.reuse ;  /* 0x000000171b1bc220 */ /* 0x080fe20000400000 */
[----:B------:R-:W-:Y:S01]  /*0840*/  BAR.SYNC.DEFER_BLOCKING 0x0 ;  /* 0x0000000000007b1d */ /* 0x000fe20000010000 */
[----:B------:R-:W-:-:S02]  /*0850*/  @!P2 FMUL R16, R16, R23 ;  /* 0x000000171010a220 */ /* 0x000fc40000400000 */
[-C--:B------:R-:W-:Y:S02]  /*0860*/  @!P3 FMUL R19, R19, R23.reuse ;  /* 0x000000171313b220 */ /* 0x080fe40000400000 */
[----:B------:R-:W-:Y:S01]  /*0870*/  @!P1 FMUL R5, R5, R23 ;  /* 0x0000001705059220 */ /* 0x000fe20000400000 */
[----:B------:R-:W-:-:S04]  /*0880*/  LEA.HI R15, R3, R14, RZ, 0xa ;  /* 0x0000000e030f7211 */ /* 0x000fc800078f50ff */
[----:B------:R-:W-:-:S04]  /*0890*/  LOP3.LUT R17, R15, 0xfffffc00, RZ, 0xc0, !PT ;  /* 0xfffffc000f117812 */ /* 0x000fc800078ec0ff */
[----:B------:R-:W-:Y:S01]  /*08a0*/  IADD3 R17, R14, -R17, RZ ;  /* 0x800000110e117210 */ /* 0x000fe20007ffe0ff */
[----:B------:R2:W-:Y:S04]  /*08b0*/  STS [R4], R27 ;  /* 0x0000001b04007388 */ /* 0x0005e80000000800 */
[----:B------:R2:W-:Y:S04]  /*08c0*/  STS [R4+0x200], R19 ;  /* 0x0002001304007388 */ /* 0x0005e80000000800 */
[----:B------:R2:W-:Y:S04]  /*08d0*/  STS [R4+0x400], R16 ;  /* 0x0004001004007388 */ /* 0x0005e80000000800 */
[----:B------:R2:W-:Y:S01]  /*08e0*/  STS [R4+0x600], R5 ;  /* 0x0006000504007388 */ /* 0x0005e20000000800 */
[----:B------:R-:W-:-:S02]  /*08f0*/  SHF.R.S32.HI R15, RZ, 0xa, R15 ;  /* 0x0000000aff0f7819 */ /* 0x000fc4000001140f */
[----:B------:R-:W-:-:S05]  /*0900*/  LEA R14, R0, R17, 0xa ;  /* 0x00000011000e7211 */ /* 0x000fca00078e50ff */
[----:B------:R-:W-:-:S04]  /*0910*/  IMAD R15, R15, 0x8c00, R14 ;  /* 0x00008c000f0f7824 */ /* 0x000fc800078e020e */
[----:B0-----:R-:W-:Y:S01]  /*0920*/  IMAD.WIDE R14, R15, 0x4, R6 ;  /* 0x000000040f0e7825 */ /* 0x001fe200078e0206 */
[----:B------:R-:W-:Y:S06]  /*0930*/  BAR.SYNC.DEFER_BLOCKING 0x0 ;  /* 0x0000000000007b1d */ /* 0x000fec0000010000 */
[----:B-1----:R2:W-:Y:S01]  /*0940*/  @!P0 STG.E.128 desc[UR6][R14.64], R8 ;  /* 0x000000080e008986 */ /* 0x0025e2000c101d06 */
[----:B------:R-:W-:Y:S05]  /*0950*/  @P0 EXIT ;  /* 0x000000000000094d */ /* 0x000fea0003800000 */
[----:B--2---:R-:W0:Y:S01]  /*0960*/  LDS.128 R8, [R12] ;  /* 0x000000000c087984 */ /* 0x004e220000000c00 */
[----:B------:R-:W-:-:S04]  /*0970*/  LOP3.LUT R2, R13, 0x200, R2, 0xfe, !PT ;  /* 0x000002000d027812 */ /* 0x000fc800078efe02 */
[----:B------:R-:W-:-:S04]  /*0980*/  LEA.HI R3, R3, R2, RZ, 0xa ;  /* 0x0000000203037211 */ /* 0x000fc800078f50ff */
[----:B------:R-:W-:Y:S02]  /*0990*/  LOP3.LUT R5, R3, 0xfffffc00, RZ, 0xc0, !PT ;  /* 0xfffffc0003057812 */ /* 0x000fe400078ec0ff */
[----:B------:R-:W-:Y:S02]  /*09a0*/  SHF.R.S32.HI R3, RZ, 0xa, R3 ;  /* 0x0000000aff037819 */ /* 0x000fe40000011403 */
[----:B------:R-:W-:-:S04]  /*09b0*/  IADD3 R5, R2, -R5, RZ ;  /* 0x8000000502057210 */ /* 0x000fc80007ffe0ff */
[----:B------:R-:W-:-:S05]  /*09c0*/  LEA R0, R0, R5, 0xa ;  /* 0x0000000500007211 */ /* 0x000fca00078e50ff */
[----:B------:R-:W-:-:S04]  /*09d0*/  IMAD R3, R3, 0x8c00, R0 ;  /* 0x00008c0003037824 */ /* 0x000fc800078e0200 */
[----:B------:R-:W-:-:S05]  /*09e0*/  IMAD.WIDE R6, R3, 0x4, R6 ;  /* 0x0000000403067825 */ /* 0x000fca00078e0206 */
[----:B0-----:R-:W-:Y:S01]  /*09f0*/  STG.E.128 desc[UR6][R6.64], R8 ;  /* 0x0000000806007986 */ /* 0x001fe2000c101d06 */
[----:B------:R-:W-:Y:S05]  /*0a00*/  EXIT ;  /* 0x000000000000794d */ /* 0x000fea0003800000 */
.L_x_0:
[----:B------:R-:W-:-:S00]  /*0a10*/  BRA `(.L_x_0) ;  /* 0xfffffffc00fc7947 */ /* 0x000fc0000383ffff */
[----:B------:R-:W-:-:S00]  /*0a20*/  NOP ;  /* 0x0000000000007918 */ /* 0x000fc00000000000 */
        /* <DEDUP_REMOVED lines=13> */
.L_x_1:


//--------------------- .nv.global.init           --------------------------
	.section	.nv.global.init,"aw",@progbits
.nv.global.init:
	.type		_$_str,@object
	.size		_$_str,(_$_str_$_2 - _$_str)
_$_str:
        /*0000*/ 	.byte	0x5f, 0x5f, 0x43, 0x55, 0x44, 0x41, 0x5f, 0x46, 0x54, 0x5a, 0x00
	.type		_$_str_$_2,@object
	.size		_$_str_$_2,(.L_1 - _$_str_$_2)
_$_str_$_2:
        /*000b*/ 	.byte	0x5f, 0x5f, 0x43, 0x55, 0x44, 0x41, 0x5f, 0x50, 0x52, 0x45, 0x43, 0x5f, 0x53, 0x51, 0x52, 0x54
        /*001b*/ 	.byte	0x00
.L_1:


//--------------------- .nv.shared.triton_poi_fused__native_batch_norm_legit_no_training__prelu_kernel_10 --------------------------
	.section	.nv.shared.triton_poi_fused__native_batch_norm_legit_no_training__prelu_kernel_10,"aw",@nobits
	.sectionflags	@""
	.align	16
	.zero		1024


//--------------------- .nv.constant0.triton_poi_fused__native_batch_norm_legit_no_training__prelu_kernel_10 --------------------------
	.section	.nv.constant0.triton_poi_fused__native_batch_norm_legit_no_training__prelu_kernel_10,"a",@progbits
	.sectionflags	@""
	.align	4
.nv.constant0.triton_poi_fused__native_batch_norm_legit_no_training__prelu_kernel_10:
	.zero		592
